//
// Generated by NVIDIA NVVM Compiler
//
// Compiler Build ID: CL-36424714
// Cuda compilation tools, release 13.0, V13.0.88
// Based on NVVM 20.0.0
//

.version 9.0
.target sm_100
.address_size 64

	// .globl	_Z7kernel1v
.global .align 4 .b8 d_test[16];

.visible .entry _Z7kernel1v()
{
	.reg .b32 	%r<2>;

	mov.b32 	%r1, 1065353216;
	st.global.u32 	[d_test+12], %r1;
	ret;

}


// ===== COMPILED SASS (sm_100) =====

	.target	sm_100

	.elftype	@"ET_EXEC"


//--------------------- .note.nv.tkinfo           --------------------------
	.section	.note.nv.tkinfo,"",@"SHT_NOTE"
	.sectionflags	@"SHF_NOTE_NV_TKINFO"
	.tkinfo
        /*0018*/ 	.word	0x00000002
        /*0030*/ 	.string	""
        /*0030*/ 	.string	"ptxas"
        /*0030*/ 	.string	"Cuda compilation tools, release 13.0, V13.0.88"
        /*0030*/ 	.string	"Build cuda_13.0.r13.0/compiler.36424714_0"
        /*0030*/ 	.string	"-arch sm_100 -m 64 "



//--------------------- .note.nv.cuinfo           --------------------------
	.section	.note.nv.cuinfo,"",@"SHT_NOTE"
	.sectionflags	@"SHF_NOTE_NV_CUINFO"
        /*0018*/ 	.short	0x0002
        /*001a*/ 	.short	0x0064
        /*001c*/ 	.short	0x0082
	.zero		2


//--------------------- .nv.info                  --------------------------
	.section	.nv.info,"",@"SHT_CUDA_INFO"
	.align	4


	//----- nvinfo : EIATTR_REGCOUNT
	.align		4
        /*0000*/ 	.byte	0x04, 0x2f
        /*0002*/ 	.short	(.L_2 - .L_1)
	.align		4
.L_1:
        /*0004*/ 	.word	index@(_Z7kernel1v)
        /*0008*/ 	.word	0x00000008


	//----- nvinfo : EIATTR_FRAME_SIZE
	.align		4
.L_2:
        /*000c*/ 	.byte	0x04, 0x11
        /*000e*/ 	.short	(.L_4 - .L_3)
	.align		4
.L_3:
        /*0010*/ 	.word	index@(_Z7kernel1v)
        /*0014*/ 	.word	0x00000000


	//----- nvinfo : EIATTR_MIN_STACK_SIZE
	.align		4
.L_4:
        /*0018*/ 	.byte	0x04, 0x12
        /*001a*/ 	.short	(.L_6 - .L_5)
	.align		4
.L_5:
        /*001c*/ 	.word	index@(_Z7kernel1v)
        /*0020*/ 	.word	0x00000000
.L_6:


//--------------------- .nv.compat                --------------------------
	.section	.nv.compat,"",@"SHT_CUDA_COMPAT_INFO"
	.align	4
        /*0000*/ 	.byte	0x02, 0x09, 0x00, 0x00, 0x02, 0x02, 0x01, 0x00, 0x02, 0x05, 0x05, 0x00, 0x03, 0x07, 0x01, 0x01
        /*0010*/ 	.byte	0x02, 0x03, 0x00, 0x00, 0x02, 0x06, 0x01, 0x00, 0x04, 0x0b, 0x08, 0x00, 0x09, 0x00, 0x00, 0x00
        /*0020*/ 	.byte	0x00, 0x00, 0x00, 0x00


//--------------------- .nv.info._Z7kernel1v      --------------------------
	.section	.nv.info._Z7kernel1v,"",@"SHT_CUDA_INFO"
	.sectionflags	@""
	.align	4


	//----- nvinfo : EIATTR_CUDA_API_VERSION
	.align		4
        /*0000*/ 	.byte	0x04, 0x37
        /*0002*/ 	.short	(.L_8 - .L_7)
.L_7:
        /*0004*/ 	.word	0x00000082


	//----- nvinfo : EIATTR_SPARSE_MMA_MASK
	.align		4
.L_8:
        /*0008*/ 	.byte	0x03, 0x50
        /*000a*/ 	.short	0x0000


	//----- nvinfo : EIATTR_MAXREG_COUNT
	.align		4
        /*000c*/ 	.byte	0x03, 0x1b
        /*000e*/ 	.short	0x00ff


	//----- nvinfo : EIATTR_MERCURY_ISA_VERSION
	.align		4
        /*0010*/ 	.byte	0x03, 0x5f
        /*0012*/ 	.short	0x0101


	//----- nvinfo : EIATTR_VRC_CTA_INIT_COUNT
	.align		4
        /*0014*/ 	.byte	0x02, 0x4a
	.zero		1
	.zero		1


	//----- nvinfo : EIATTR_EXIT_INSTR_OFFSETS
	.align		4
        /*0018*/ 	.byte	0x04, 0x1c
        /*001a*/ 	.short	(.L_10 - .L_9)


	//   ....[0]....
.L_9:
        /*001c*/ 	.word	0x00000050


	//----- nvinfo : EIATTR_SW_WAR
	.align		4
.L_10:
        /*0020*/ 	.byte	0x04, 0x36
        /*0022*/ 	.short	(.L_12 - .L_11)
.L_11:
        /*0024*/ 	.word	0x00000008
.L_12:


//--------------------- .nv.callgraph             --------------------------
	.section	.nv.callgraph,"",@"SHT_CUDA_CALLGRAPH"
	.align	4
	.sectionentsize	8
	.align		4
        /*0000*/ 	.word	0x00000000
	.align		4
        /*0004*/ 	.word	0xffffffff
	.align		4
        /*0008*/ 	.word	0x00000000
	.align		4
        /*000c*/ 	.word	0xfffffffe
	.align		4
        /*0010*/ 	.word	0x00000000
	.align		4
        /*0014*/ 	.word	0xfffffffd
	.align		4
        /*0018*/ 	.word	0x00000000
	.align		4
        /*001c*/ 	.word	0xfffffffc


//--------------------- .nv.constant4             --------------------------
	.section	.nv.constant4,"a",@progbits
	.align	8
	.align		8
.nv.constant4:
        /*0000*/ 	.dword	d_test


//--------------------- .text._Z7kernel1v         --------------------------
	.section	.text._Z7kernel1v,"ax",@progbits
	.align	128
        .global         _Z7kernel1v
        .type           _Z7kernel1v,@function
        .size           _Z7kernel1v,(.L_x_1 - _Z7kernel1v)
        .other          _Z7kernel1v,@"STO_CUDA_ENTRY STV_DEFAULT"
_Z7kernel1v:
.text._Z7kernel1v:
[----:B------:R-:W-:Y:S08]  /*0000*/  LDC R1, c[0x0][0x37c] ;  /* 0x0000df00ff017b82 */ /* 0x000ff00000000800 */
[----:B------:R-:W0:Y:S01]  /*0010*/  LDC.64 R2, c[0x4][RZ] ;  /* 0x01000000ff027b82 */ /* 0x000e220000000a00 */
[----:B------:R-:W0:Y:S01]  /*0020*/  LDCU.64 UR4, c[0x0][0x358] ;  /* 0x00006b00ff0477ac */ /* 0x000e220008000a00 */
[----:B------:R-:W-:-:S05]  /*0030*/  HFMA2 R5, -RZ, RZ, 1.875, 0 ;  /* 0x3f800000ff057431 */ /* 0x000fca00000001ff */
[----:B0-----:R-:W-:Y:S01]  /*0040*/  STG.E desc[UR4][R2.64+0xc], R5 ;  /* 0x00000c0502007986 */ /* 0x001fe2000c101904 */
[----:B------:R-:W-:Y:S05]  /*0050*/  EXIT ;  /* 0x000000000000794d */ /* 0x000fea0003800000 */
.L_x_0:
[----:B------:R-:W-:-:S00]  /*0060*/  BRA `(.L_x_0) ;  /* 0xfffffffc00fc7947 */ /* 0x000fc0000383ffff */
[----:B------:R-:W-:-:S00]  /*0070*/  NOP ;  /* 0x0000000000007918 */ /* 0x000fc00000000000 */
        /* <DEDUP_REMOVED lines=8> */
.L_x_1:


//--------------------- .nv.shared.reserved.0     --------------------------
	.section	.nv.shared.reserved.0,"aw",@nobits
	.weak		__nv_reservedSMEM_offset_0_alias
	.size		__nv_reservedSMEM_offset_0_alias, 0, 64
	.other		__nv_reservedSMEM_offset_0_alias,@"STO_CUDA_RESERVED_SHARED STV_DEFAULT"
__nv_reservedSMEM_offset_0_alias:
	.zero		0
	.zero		64


//--------------------- .nv.global                --------------------------
	.section	.nv.global,"aw",@nobits
	.align	4
.nv.global:
	.type		d_test,@object
	.size		d_test,(.L_0 - d_test)
d_test:
	.zero		16
.L_0:


//--------------------- .nv.constant0._Z7kernel1v --------------------------
	.section	.nv.constant0._Z7kernel1v,"a",@progbits
	.sectionflags	@""
	.align	4
.nv.constant0._Z7kernel1v:
	.zero		896


//--------------------- SYMBOLS --------------------------

	.type		.nv.reservedSmem.offset0,@object
	.size		.nv.reservedSmem.offset0,0x4
